//
// Generated by NVIDIA NVVM Compiler
//
// Compiler Build ID: CL-36424714
// Cuda compilation tools, release 13.0, V13.0.88
// Based on NVVM 20.0.0
//

.version 9.0
.target sm_100
.address_size 64

	// .globl	_Z8scalMultPKfS0_Pfi
// _ZZ8scalMultPKfS0_PfiE3ash has been demoted
// _ZZ8scalMultPKfS0_PfiE3bsh has been demoted

.visible .entry _Z8scalMultPKfS0_Pfi(
	.param .u64 .ptr .align 1 _Z8scalMultPKfS0_Pfi_param_0,
	.param .u64 .ptr .align 1 _Z8scalMultPKfS0_Pfi_param_1,
	.param .u64 .ptr .align 1 _Z8scalMultPKfS0_Pfi_param_2,
	.param .u32 _Z8scalMultPKfS0_Pfi_param_3
)
{
	.reg .pred 	%p<11>;
	.reg .b32 	%r<64>;
	.reg .b32 	%f<113>;
	.reg .b64 	%rd<12>;
	// demoted variable
	.shared .align 4 .b8 _ZZ8scalMultPKfS0_PfiE3ash[1024];
	// demoted variable
	.shared .align 4 .b8 _ZZ8scalMultPKfS0_PfiE3bsh[1024];
	ld.param.u64 	%rd1, [_Z8scalMultPKfS0_Pfi_param_0];
	ld.param.u64 	%rd2, [_Z8scalMultPKfS0_Pfi_param_1];
	ld.param.u64 	%rd3, [_Z8scalMultPKfS0_Pfi_param_2];
	ld.param.u32 	%r30, [_Z8scalMultPKfS0_Pfi_param_3];
	mov.u32 	%r1, %ctaid.x;
	mov.u32 	%r2, %ntid.x;
	mov.u32 	%r3, %tid.x;
	mad.lo.s32 	%r4, %r1, %r2, %r3;
	setp.ge.s32 	%p1, %r4, %r30;
	@%p1 bra 	$L__BB0_15;
	cvta.to.global.u64 	%rd4, %rd1;
	cvta.to.global.u64 	%rd5, %rd2;
	mul.wide.s32 	%rd6, %r4, 4;
	add.s64 	%rd7, %rd4, %rd6;
	ld.global.f32 	%f14, [%rd7];
	shl.b32 	%r31, %r3, 2;
	mov.u32 	%r32, _ZZ8scalMultPKfS0_PfiE3ash;
	add.s32 	%r33, %r32, %r31;
	st.shared.f32 	[%r33], %f14;
	add.s64 	%rd8, %rd5, %rd6;
	ld.global.f32 	%f15, [%rd8];
	mov.u32 	%r34, _ZZ8scalMultPKfS0_PfiE3bsh;
	add.s32 	%r35, %r34, %r31;
	st.shared.f32 	[%r35], %f15;
	bar.sync 	0;
	setp.ne.s32 	%p2, %r3, 0;
	@%p2 bra 	$L__BB0_15;
	and.b32  	%r5, %r2, 15;
	setp.lt.u32 	%p3, %r2, 16;
	mov.f32 	%f112, 0f00000000;
	mov.b32 	%r59, 0;
	@%p3 bra 	$L__BB0_5;
	and.b32  	%r59, %r2, 2032;
	add.s32 	%r56, %r32, 32;
	add.s32 	%r55, %r34, 32;
	and.b32  	%r41, %r2, -16;
	neg.s32 	%r57, %r41;
	mov.f32 	%f112, 0f00000000;
$L__BB0_4:
	.pragma "nounroll";
	ld.shared.f32 	%f19, [%r56+-32];
	ld.shared.f32 	%f20, [%r55+-32];
	fma.rn.f32 	%f21, %f19, %f20, %f112;
	ld.shared.f32 	%f22, [%r56+-28];
	ld.shared.f32 	%f23, [%r55+-28];
	fma.rn.f32 	%f24, %f22, %f23, %f21;
	ld.shared.f32 	%f25, [%r56+-24];
	ld.shared.f32 	%f26, [%r55+-24];
	fma.rn.f32 	%f27, %f25, %f26, %f24;
	ld.shared.f32 	%f28, [%r56+-20];
	ld.shared.f32 	%f29, [%r55+-20];
	fma.rn.f32 	%f30, %f28, %f29, %f27;
	ld.shared.f32 	%f31, [%r56+-16];
	ld.shared.f32 	%f32, [%r55+-16];
	fma.rn.f32 	%f33, %f31, %f32, %f30;
	ld.shared.f32 	%f34, [%r56+-12];
	ld.shared.f32 	%f35, [%r55+-12];
	fma.rn.f32 	%f36, %f34, %f35, %f33;
	ld.shared.f32 	%f37, [%r56+-8];
	ld.shared.f32 	%f38, [%r55+-8];
	fma.rn.f32 	%f39, %f37, %f38, %f36;
	ld.shared.f32 	%f40, [%r56+-4];
	ld.shared.f32 	%f41, [%r55+-4];
	fma.rn.f32 	%f42, %f40, %f41, %f39;
	ld.shared.f32 	%f43, [%r56];
	ld.shared.f32 	%f44, [%r55];
	fma.rn.f32 	%f45, %f43, %f44, %f42;
	ld.shared.f32 	%f46, [%r56+4];
	ld.shared.f32 	%f47, [%r55+4];
	fma.rn.f32 	%f48, %f46, %f47, %f45;
	ld.shared.f32 	%f49, [%r56+8];
	ld.shared.f32 	%f50, [%r55+8];
	fma.rn.f32 	%f51, %f49, %f50, %f48;
	ld.shared.f32 	%f52, [%r56+12];
	ld.shared.f32 	%f53, [%r55+12];
	fma.rn.f32 	%f54, %f52, %f53, %f51;
	ld.shared.f32 	%f55, [%r56+16];
	ld.shared.f32 	%f56, [%r55+16];
	fma.rn.f32 	%f57, %f55, %f56, %f54;
	ld.shared.f32 	%f58, [%r56+20];
	ld.shared.f32 	%f59, [%r55+20];
	fma.rn.f32 	%f60, %f58, %f59, %f57;
	ld.shared.f32 	%f61, [%r56+24];
	ld.shared.f32 	%f62, [%r55+24];
	fma.rn.f32 	%f63, %f61, %f62, %f60;
	ld.shared.f32 	%f64, [%r56+28];
	ld.shared.f32 	%f65, [%r55+28];
	fma.rn.f32 	%f112, %f64, %f65, %f63;
	add.s32 	%r57, %r57, 16;
	add.s32 	%r56, %r56, 64;
	add.s32 	%r55, %r55, 64;
	setp.ne.s32 	%p4, %r57, 0;
	@%p4 bra 	$L__BB0_4;
$L__BB0_5:
	setp.eq.s32 	%p5, %r5, 0;
	@%p5 bra 	$L__BB0_14;
	and.b32  	%r15, %r2, 7;
	setp.lt.u32 	%p6, %r5, 8;
	@%p6 bra 	$L__BB0_8;
	shl.b32 	%r42, %r59, 2;
	add.s32 	%r44, %r32, %r42;
	ld.shared.f32 	%f67, [%r44];
	add.s32 	%r46, %r34, %r42;
	ld.shared.f32 	%f68, [%r46];
	fma.rn.f32 	%f69, %f67, %f68, %f112;
	ld.shared.f32 	%f70, [%r44+4];
	ld.shared.f32 	%f71, [%r46+4];
	fma.rn.f32 	%f72, %f70, %f71, %f69;
	ld.shared.f32 	%f73, [%r44+8];
	ld.shared.f32 	%f74, [%r46+8];
	fma.rn.f32 	%f75, %f73, %f74, %f72;
	ld.shared.f32 	%f76, [%r44+12];
	ld.shared.f32 	%f77, [%r46+12];
	fma.rn.f32 	%f78, %f76, %f77, %f75;
	ld.shared.f32 	%f79, [%r44+16];
	ld.shared.f32 	%f80, [%r46+16];
	fma.rn.f32 	%f81, %f79, %f80, %f78;
	ld.shared.f32 	%f82, [%r44+20];
	ld.shared.f32 	%f83, [%r46+20];
	fma.rn.f32 	%f84, %f82, %f83, %f81;
	ld.shared.f32 	%f85, [%r44+24];
	ld.shared.f32 	%f86, [%r46+24];
	fma.rn.f32 	%f87, %f85, %f86, %f84;
	ld.shared.f32 	%f88, [%r44+28];
	ld.shared.f32 	%f89, [%r46+28];
	fma.rn.f32 	%f112, %f88, %f89, %f87;
	add.s32 	%r59, %r59, 8;
$L__BB0_8:
	setp.eq.s32 	%p7, %r15, 0;
	@%p7 bra 	$L__BB0_14;
	and.b32  	%r18, %r2, 3;
	setp.lt.u32 	%p8, %r15, 4;
	@%p8 bra 	$L__BB0_11;
	shl.b32 	%r47, %r59, 2;
	add.s32 	%r49, %r32, %r47;
	ld.shared.f32 	%f91, [%r49];
	add.s32 	%r51, %r34, %r47;
	ld.shared.f32 	%f92, [%r51];
	fma.rn.f32 	%f93, %f91, %f92, %f112;
	ld.shared.f32 	%f94, [%r49+4];
	ld.shared.f32 	%f95, [%r51+4];
	fma.rn.f32 	%f96, %f94, %f95, %f93;
	ld.shared.f32 	%f97, [%r49+8];
	ld.shared.f32 	%f98, [%r51+8];
	fma.rn.f32 	%f99, %f97, %f98, %f96;
	ld.shared.f32 	%f100, [%r49+12];
	ld.shared.f32 	%f101, [%r51+12];
	fma.rn.f32 	%f112, %f100, %f101, %f99;
	add.s32 	%r59, %r59, 4;
$L__BB0_11:
	setp.eq.s32 	%p9, %r18, 0;
	@%p9 bra 	$L__BB0_14;
	shl.b32 	%r52, %r59, 2;
	add.s32 	%r63, %r34, %r52;
	add.s32 	%r62, %r32, %r52;
	neg.s32 	%r61, %r18;
$L__BB0_13:
	.pragma "nounroll";
	ld.shared.f32 	%f102, [%r62];
	ld.shared.f32 	%f103, [%r63];
	fma.rn.f32 	%f112, %f102, %f103, %f112;
	add.s32 	%r63, %r63, 4;
	add.s32 	%r62, %r62, 4;
	add.s32 	%r61, %r61, 1;
	setp.ne.s32 	%p10, %r61, 0;
	@%p10 bra 	$L__BB0_13;
$L__BB0_14:
	cvta.to.global.u64 	%rd9, %rd3;
	mul.wide.u32 	%rd10, %r1, 4;
	add.s64 	%rd11, %rd9, %rd10;
	st.global.f32 	[%rd11], %f112;
$L__BB0_15:
	ret;

}


// ===== COMPILED SASS (sm_100) =====

	.target	sm_100

	.elftype	@"ET_EXEC"


//--------------------- .note.nv.tkinfo           --------------------------
	.section	.note.nv.tkinfo,"",@"SHT_NOTE"
	.sectionflags	@"SHF_NOTE_NV_TKINFO"
	.tkinfo
        /*0018*/ 	.word	0x00000002
        /*0030*/ 	.string	""
        /*0030*/ 	.string	"ptxas"
        /*0030*/ 	.string	"Cuda compilation tools, release 13.0, V13.0.88"
        /*0030*/ 	.string	"Build cuda_13.0.r13.0/compiler.36424714_0"
        /*0030*/ 	.string	"-arch sm_100 -m 64 "



//--------------------- .note.nv.cuinfo           --------------------------
	.section	.note.nv.cuinfo,"",@"SHT_NOTE"
	.sectionflags	@"SHF_NOTE_NV_CUINFO"
        /*0018*/ 	.short	0x0002
        /*001a*/ 	.short	0x0064
        /*001c*/ 	.short	0x0082
	.zero		2


//--------------------- .nv.info                  --------------------------
	.section	.nv.info,"",@"SHT_CUDA_INFO"
	.align	4


	//----- nvinfo : EIATTR_REGCOUNT
	.align		4
        /*0000*/ 	.byte	0x04, 0x2f
        /*0002*/ 	.short	(.L_1 - .L_0)
	.align		4
.L_0:
        /*0004*/ 	.word	index@(_Z8scalMultPKfS0_Pfi)
        /*0008*/ 	.word	0x0000001e


	//----- nvinfo : EIATTR_FRAME_SIZE
	.align		4
.L_1:
        /*000c*/ 	.byte	0x04, 0x11
        /*000e*/ 	.short	(.L_3 - .L_2)
	.align		4
.L_2:
        /*0010*/ 	.word	index@(_Z8scalMultPKfS0_Pfi)
        /*0014*/ 	.word	0x00000000


	//----- nvinfo : EIATTR_MIN_STACK_SIZE
	.align		4
.L_3:
        /*0018*/ 	.byte	0x04, 0x12
        /*001a*/ 	.short	(.L_5 - .L_4)
	.align		4
.L_4:
        /*001c*/ 	.word	index@(_Z8scalMultPKfS0_Pfi)
        /*0020*/ 	.word	0x00000000
.L_5:


//--------------------- .nv.compat                --------------------------
	.section	.nv.compat,"",@"SHT_CUDA_COMPAT_INFO"
	.align	4
        /*0000*/ 	.byte	0x02, 0x09, 0x00, 0x00, 0x02, 0x02, 0x01, 0x00, 0x02, 0x05, 0x05, 0x00, 0x03, 0x07, 0x01, 0x01
        /*0010*/ 	.byte	0x02, 0x03, 0x00, 0x00, 0x02, 0x06, 0x01, 0x00, 0x04, 0x0b, 0x08, 0x00, 0x09, 0x00, 0x00, 0x00
        /*0020*/ 	.byte	0x00, 0x00, 0x00, 0x00


//--------------------- .nv.info._Z8scalMultPKfS0_Pfi --------------------------
	.section	.nv.info._Z8scalMultPKfS0_Pfi,"",@"SHT_CUDA_INFO"
	.sectionflags	@""
	.align	4


	//----- nvinfo : EIATTR_CUDA_API_VERSION
	.align		4
        /*0000*/ 	.byte	0x04, 0x37
        /*0002*/ 	.short	(.L_7 - .L_6)
.L_6:
        /*0004*/ 	.word	0x00000082


	//----- nvinfo : EIATTR_KPARAM_INFO
	.align		4
.L_7:
        /*0008*/ 	.byte	0x04, 0x17
        /*000a*/ 	.short	(.L_9 - .L_8)
.L_8:
        /*000c*/ 	.word	0x00000000
        /*0010*/ 	.short	0x0003
        /*0012*/ 	.short	0x0018
        /*0014*/ 	.byte	0x00, 0xf0, 0x11, 0x00


	//----- nvinfo : EIATTR_KPARAM_INFO
	.align		4
.L_9:
        /*0018*/ 	.byte	0x04, 0x17
        /*001a*/ 	.short	(.L_11 - .L_10)
.L_10:
        /*001c*/ 	.word	0x00000000
        /*0020*/ 	.short	0x0002
        /*0022*/ 	.short	0x0010
        /*0024*/ 	.byte	0x00, 0xf5, 0x21, 0x00


	//----- nvinfo : EIATTR_KPARAM_INFO
	.align		4
.L_11:
        /*0028*/ 	.byte	0x04, 0x17
        /*002a*/ 	.short	(.L_13 - .L_12)
.L_12:
        /*002c*/ 	.word	0x00000000
        /*0030*/ 	.short	0x0001
        /*0032*/ 	.short	0x0008
        /*0034*/ 	.byte	0x00, 0xf5, 0x21, 0x00


	//----- nvinfo : EIATTR_KPARAM_INFO
	.align		4
.L_13:
        /*0038*/ 	.byte	0x04, 0x17
        /*003a*/ 	.short	(.L_15 - .L_14)
.L_14:
        /*003c*/ 	.word	0x00000000
        /*0040*/ 	.short	0x0000
        /*0042*/ 	.short	0x0000
        /*0044*/ 	.byte	0x00, 0xf5, 0x21, 0x00


	//----- nvinfo : EIATTR_SPARSE_MMA_MASK
	.align		4
.L_15:
        /*0048*/ 	.byte	0x03, 0x50
        /*004a*/ 	.short	0x0000


	//----- nvinfo : EIATTR_MAXREG_COUNT
	.align		4
        /*004c*/ 	.byte	0x03, 0x1b
        /*004e*/ 	.short	0x00ff


	//----- nvinfo : EIATTR_NUM_BARRIERS
	.align		4
        /*0050*/ 	.byte	0x02, 0x4c
        /*0052*/ 	.byte	0x01
	.zero		1


	//----- nvinfo : EIATTR_MERCURY_ISA_VERSION
	.align		4
        /*0054*/ 	.byte	0x03, 0x5f
        /*0056*/ 	.short	0x0101


	//----- nvinfo : EIATTR_VRC_CTA_INIT_COUNT
	.align		4
        /*0058*/ 	.byte	0x02, 0x4a
	.zero		1
	.zero		1


	//----- nvinfo : EIATTR_EXIT_INSTR_OFFSETS
	.align		4
        /*005c*/ 	.byte	0x04, 0x1c
        /*005e*/ 	.short	(.L_17 - .L_16)


	//   ....[0]....
.L_16:
        /*0060*/ 	.word	0x00000070


	//   ....[1]....
        /*0064*/ 	.word	0x000001a0


	//   ....[2]....
        /*0068*/ 	.word	0x00000750


	//----- nvinfo : EIATTR_CBANK_PARAM_SIZE
	.align		4
.L_17:
        /*006c*/ 	.byte	0x03, 0x19
        /*006e*/ 	.short	0x001c


	//----- nvinfo : EIATTR_PARAM_CBANK
	.align		4
        /*0070*/ 	.byte	0x04, 0x0a
        /*0072*/ 	.short	(.L_19 - .L_18)
	.align		4
.L_18:
        /*0074*/ 	.word	index@(.nv.constant0._Z8scalMultPKfS0_Pfi)
        /*0078*/ 	.short	0x0380
        /*007a*/ 	.short	0x001c


	//----- nvinfo : EIATTR_SW_WAR
	.align		4
.L_19:
        /*007c*/ 	.byte	0x04, 0x36
        /*007e*/ 	.short	(.L_21 - .L_20)
.L_20:
        /*0080*/ 	.word	0x00000008
.L_21:


//--------------------- .nv.callgraph             --------------------------
	.section	.nv.callgraph,"",@"SHT_CUDA_CALLGRAPH"
	.align	4
	.sectionentsize	8
	.align		4
        /*0000*/ 	.word	0x00000000
	.align		4
        /*0004*/ 	.word	0xffffffff
	.align		4
        /*0008*/ 	.word	0x00000000
	.align		4
        /*000c*/ 	.word	0xfffffffe
	.align		4
        /*0010*/ 	.word	0x00000000
	.align		4
        /*0014*/ 	.word	0xfffffffd
	.align		4
        /*0018*/ 	.word	0x00000000
	.align		4
        /*001c*/ 	.word	0xfffffffc


//--------------------- .text._Z8scalMultPKfS0_Pfi --------------------------
	.section	.text._Z8scalMultPKfS0_Pfi,"ax",@progbits
	.align	128
        .global         _Z8scalMultPKfS0_Pfi
        .type           _Z8scalMultPKfS0_Pfi,@function
        .size           _Z8scalMultPKfS0_Pfi,(.L_x_7 - _Z8scalMultPKfS0_Pfi)
        .other          _Z8scalMultPKfS0_Pfi,@"STO_CUDA_ENTRY STV_DEFAULT"
_Z8scalMultPKfS0_Pfi:
.text._Z8scalMultPKfS0_Pfi:
[----:B------:R-:W-:Y:S01]  /*0000*/  LDC R1, c[0x0][0x37c] ;  /* 0x0000df00ff017b82 */ /* 0x000fe20000000800 */
[----:B------:R-:W0:Y:S01]  /*0010*/  S2R R0, SR_CTAID.X ;  /* 0x0000000000007919 */ /* 0x000e220000002500 */
[----:B------:R-:W0:Y:S01]  /*0020*/  LDCU UR11, c[0x0][0x360] ;  /* 0x00006c00ff0b77ac */ /* 0x000e220008000800 */
[----:B------:R-:W0:Y:S01]  /*0030*/  S2R R9, SR_TID.X ;  /* 0x0000000000097919 */ /* 0x000e220000002100 */
[----:B------:R-:W1:Y:S01]  /*0040*/  LDCU UR4, c[0x0][0x398] ;  /* 0x00007300ff0477ac */ /* 0x000e620008000800 */
[----:B0-----:R-:W-:-:S05]  /*0050*/  IMAD R7, R0, UR11, R9 ;  /* 0x0000000b00077c24 */ /* 0x001fca000f8e0209 */
[----:B-1----:R-:W-:-:S13]  /*0060*/  ISETP.GE.AND P0, PT, R7, UR4, PT ;  /* 0x0000000407007c0c */ /* 0x002fda000bf06270 */
[----:B------:R-:W-:Y:S05]  /*0070*/  @P0 EXIT ;  /* 0x000000000000094d */ /* 0x000fea0003800000 */
[----:B------:R-:W0:Y:S01]  /*0080*/  LDC.64 R2, c[0x0][0x380] ;  /* 0x0000e000ff027b82 */ /* 0x000e220000000a00 */
[----:B------:R-:W1:Y:S07]  /*0090*/  LDCU.64 UR12, c[0x0][0x358] ;  /* 0x00006b00ff0c77ac */ /* 0x000e6e0008000a00 */
[----:B------:R-:W2:Y:S01]  /*00a0*/  LDC.64 R4, c[0x0][0x388] ;  /* 0x0000e200ff047b82 */ /* 0x000ea20000000a00 */
[----:B0-----:R-:W-:-:S06]  /*00b0*/  IMAD.WIDE R2, R7, 0x4, R2 ;  /* 0x0000000407027825 */ /* 0x001fcc00078e0202 */
[----:B-1----:R-:W3:Y:S01]  /*00c0*/  LDG.E R2, desc[UR12][R2.64] ;  /* 0x0000000c02027981 */ /* 0x002ee2000c1e1900 */
[----:B--2---:R-:W-:-:S06]  /*00d0*/  IMAD.WIDE R4, R7, 0x4, R4 ;  /* 0x0000000407047825 */ /* 0x004fcc00078e0204 */
[----:B------:R-:W2:Y:S01]  /*00e0*/  LDG.E R4, desc[UR12][R4.64] ;  /* 0x0000000c04047981 */ /* 0x000ea2000c1e1900 */
[----:B------:R-:W0:Y:S01]  /*00f0*/  S2UR UR7, SR_CgaCtaId ;  /* 0x00000000000779c3 */ /* 0x000e220000008800 */
[----:B------:R-:W-:Y:S02]  /*0100*/  UMOV UR4, 0x400 ;  /* 0x0000040000047882 */ /* 0x000fe40000000000 */
[----:B------:R-:W-:Y:S01]  /*0110*/  UIADD3 UR6, UPT, UPT, UR4, 0x400, URZ ;  /* 0x0000040004067890 */ /* 0x000fe2000fffe0ff */
[----:B------:R-:W-:Y:S01]  /*0120*/  ISETP.NE.AND P0, PT, R9, RZ, PT ;  /* 0x000000ff0900720c */ /* 0x000fe20003f05270 */
[----:B0-----:R-:W-:Y:S02]  /*0130*/  ULEA UR5, UR7, UR4, 0x18 ;  /* 0x0000000407057291 */ /* 0x001fe4000f8ec0ff */
[----:B------:R-:W-:-:S04]  /*0140*/  ULEA UR6, UR7, UR6, 0x18 ;  /* 0x0000000607067291 */ /* 0x000fc8000f8ec0ff */
[C---:B------:R-:W-:Y:S02]  /*0150*/  LEA R7, R9.reuse, UR5, 0x2 ;  /* 0x0000000509077c11 */ /* 0x040fe4000f8e10ff */
[----:B------:R-:W-:-:S03]  /*0160*/  LEA R9, R9, UR6, 0x2 ;  /* 0x0000000609097c11 */ /* 0x000fc6000f8e10ff */
[----:B---3--:R0:W-:Y:S04]  /*0170*/  STS [R7], R2 ;  /* 0x0000000207007388 */ /* 0x0081e80000000800 */
[----:B--2---:R0:W-:Y:S01]  /*0180*/  STS [R9], R4 ;  /* 0x0000000409007388 */ /* 0x0041e20000000800 */
[----:B------:R-:W-:Y:S06]  /*0190*/  BAR.SYNC.DEFER_BLOCKING 0x0 ;  /* 0x0000000000007b1d */ /* 0x000fec0000010000 */
[----:B------:R-:W-:Y:S05]  /*01a0*/  @P0 EXIT ;  /* 0x000000000000094d */ /* 0x000fea0003800000 */
[----:B------:R-:W-:Y:S01]  /*01b0*/  UISETP.GE.U32.AND UP0, UPT, UR11, 0x10, UPT ;  /* 0x000000100b00788c */ /* 0x000fe2000bf06070 */
[----:B------:R-:W-:Y:S01]  /*01c0*/  HFMA2 R3, -RZ, RZ, 0, 0 ;  /* 0x00000000ff037431 */ /* 0x000fe200000001ff */
[----:B------:R-:W-:Y:S01]  /*01d0*/  ULOP3.LUT UR8, UR11, 0xf, URZ, 0xc0, !UPT ;  /* 0x0000000f0b087892 */ /* 0x000fe2000f8ec0ff */
[----:B------:R-:W-:-:S06]  /*01e0*/  UMOV UR4, URZ ;  /* 0x000000ff00047c82 */ /* 0x000fcc0008000000 */
[----:B------:R-:W-:Y:S05]  /*01f0*/  BRA.U !UP0, `(.L_x_0) ;  /* 0x00000001088c7547 */ /* 0x000fea000b800000 */
[----:B------:R-:W-:Y:S01]  /*0200*/  ULOP3.LUT UR7, UR11, 0xfffffff0, URZ, 0xc0, !UPT ;  /* 0xfffffff00b077892 */ /* 0x000fe2000f8ec0ff */
[----:B------:R-:W-:Y:S01]  /*0210*/  MOV R3, RZ ;  /* 0x000000ff00037202 */ /* 0x000fe20000000f00 */
[----:B------:R-:W-:Y:S02]  /*0220*/  ULOP3.LUT UR4, UR11, 0x7f0, URZ, 0xc0, !UPT ;  /* 0x000007f00b047892 */ /* 0x000fe4000f8ec0ff */
[----:B------:R-:W-:Y:S02]  /*0230*/  UIADD3 UR9, UPT, UPT, UR5, 0x20, URZ ;  /* 0x0000002005097890 */ /* 0x000fe4000fffe0ff */
[----:B------:R-:W-:Y:S02]  /*0240*/  UIADD3 UR10, UPT, UPT, UR6, 0x20, URZ ;  /* 0x00000020060a7890 */ /* 0x000fe4000fffe0ff */
[----:B------:R-:W-:-:S12]  /*0250*/  UIADD3 UR7, UPT, UPT, -UR7, URZ, URZ ;  /* 0x000000ff07077290 */ /* 0x000fd8000fffe1ff */
.L_x_1:
[----:B0-----:R-:W-:Y:S01]  /*0260*/  LDS.128 R4, [UR9+-0x20] ;  /* 0xffffe009ff047984 */ /* 0x001fe20008000c00 */
[----:B------:R-:W-:-:S03]  /*0270*/  UIADD3 UR7, UPT, UPT, UR7, 0x10, URZ ;  /* 0x0000001007077890 */ /* 0x000fc6000fffe0ff */
[----:B------:R-:W0:Y:S01]  /*0280*/  LDS.128 R8, [UR10+-0x20] ;  /* 0xffffe00aff087984 */ /* 0x000e220008000c00 */
[----:B------:R-:W-:-:S03]  /*0290*/  UISETP.NE.AND UP0, UPT, UR7, URZ, UPT ;  /* 0x000000ff0700728c */ /* 0x000fc6000bf05270 */
[----:B------:R-:W-:Y:S04]  /*02a0*/  LDS.128 R12, [UR9+-0x10] ;  /* 0xfffff009ff0c7984 */ /* 0x000fe80008000c00 */
[----:B------:R-:W1:Y:S04]  /*02b0*/  LDS.128 R16, [UR10+-0x10] ;  /* 0xfffff00aff107984 */ /* 0x000e680008000c00 */
[----:B------:R-:W-:Y:S04]  /*02c0*/  LDS.128 R20, [UR9] ;  /* 0x00000009ff147984 */ /* 0x000fe80008000c00 */
[----:B------:R-:W2:Y:S01]  /*02d0*/  LDS.128 R24, [UR10] ;  /* 0x0000000aff187984 */ /* 0x000ea20008000c00 */
[----:B0-----:R-:W-:-:S04]  /*02e0*/  FFMA R4, R4, R8, R3 ;  /* 0x0000000804047223 */ /* 0x001fc80000000003 */
[----:B------:R-:W-:-:S04]  /*02f0*/  FFMA R5, R5, R9, R4 ;  /* 0x0000000905057223 */ /* 0x000fc80000000004 */
[----:B------:R-:W-:-:S04]  /*0300*/  FFMA R6, R6, R10, R5 ;  /* 0x0000000a06067223 */ /* 0x000fc80000000005 */
[----:B------:R-:W-:Y:S02]  /*0310*/  FFMA R3, R7, R11, R6 ;  /* 0x0000000b07037223 */ /* 0x000fe40000000006 */
[----:B------:R-:W-:Y:S01]  /*0320*/  LDS.128 R4, [UR9+0x10] ;  /* 0x00001009ff047984 */ /* 0x000fe20008000c00 */
[----:B------:R-:W-:Y:S01]  /*0330*/  UIADD3 UR9, UPT, UPT, UR9, 0x40, URZ ;  /* 0x0000004009097890 */ /* 0x000fe2000fffe0ff */
[----:B-1----:R-:W-:Y:S02]  /*0340*/  FFMA R12, R12, R16, R3 ;  /* 0x000000100c0c7223 */ /* 0x002fe40000000003 */
[----:B------:R-:W0:Y:S01]  /*0350*/  LDS.128 R8, [UR10+0x10] ;  /* 0x0000100aff087984 */ /* 0x000e220008000c00 */
[----:B------:R-:W-:Y:S01]  /*0360*/  UIADD3 UR10, UPT, UPT, UR10, 0x40, URZ ;  /* 0x000000400a0a7890 */ /* 0x000fe2000fffe0ff */
[----:B------:R-:W-:-:S04]  /*0370*/  FFMA R13, R13, R17, R12 ;  /* 0x000000110d0d7223 */ /* 0x000fc8000000000c */
[----:B------:R-:W-:-:S04]  /*0380*/  FFMA R14, R14, R18, R13 ;  /* 0x000000120e0e7223 */ /* 0x000fc8000000000d */
[----:B------:R-:W-:-:S04]  /*0390*/  FFMA R15, R15, R19, R14 ;  /* 0x000000130f0f7223 */ /* 0x000fc8000000000e */
[----:B--2---:R-:W-:-:S04]  /*03a0*/  FFMA R20, R20, R24, R15 ;  /* 0x0000001814147223 */ /* 0x004fc8000000000f */
[----:B------:R-:W-:-:S04]  /*03b0*/  FFMA R21, R21, R25, R20 ;  /* 0x0000001915157223 */ /* 0x000fc80000000014 */
[----:B------:R-:W-:-:S04]  /*03c0*/  FFMA R22, R22, R26, R21 ;  /* 0x0000001a16167223 */ /* 0x000fc80000000015 */
[----:B------:R-:W-:-:S04]  /*03d0*/  FFMA R23, R23, R27, R22 ;  /* 0x0000001b17177223 */ /* 0x000fc80000000016 */
[----:B0-----:R-:W-:-:S04]  /*03e0*/  FFMA R4, R4, R8, R23 ;  /* 0x0000000804047223 */ /* 0x001fc80000000017 */
[----:B------:R-:W-:-:S04]  /*03f0*/  FFMA R5, R5, R9, R4 ;  /* 0x0000000905057223 */ /* 0x000fc80000000004 */
[----:B------:R-:W-:-:S04]  /*0400*/  FFMA R6, R6, R10, R5 ;  /* 0x0000000a06067223 */ /* 0x000fc80000000005 */
[----:B------:R-:W-:Y:S01]  /*0410*/  FFMA R3, R7, R11, R6 ;  /* 0x0000000b07037223 */ /* 0x000fe20000000006 */
[----:B------:R-:W-:Y:S06]  /*0420*/  BRA.U UP0, `(.L_x_1) ;  /* 0xfffffffd008c7547 */ /* 0x000fec000b83ffff */
.L_x_0:
[----:B------:R-:W-:-:S09]  /*0430*/  UISETP.NE.AND UP0, UPT, UR8, URZ, UPT ;  /* 0x000000ff0800728c */ /* 0x000fd2000bf05270 */
[----:B------:R-:W-:Y:S05]  /*0440*/  BRA.U !UP0, `(.L_x_2) ;  /* 0x0000000108b47547 */ /* 0x000fea000b800000 */
[----:B------:R-:W-:Y:S02]  /*0450*/  UISETP.GE.U32.AND UP0, UPT, UR8, 0x8, UPT ;  /* 0x000000080800788c */ /* 0x000fe4000bf06070 */
[----:B------:R-:W-:-:S04]  /*0460*/  ULOP3.LUT UR9, UR11, 0x7, URZ, 0xc0, !UPT ;  /* 0x000000070b097892 */ /* 0x000fc8000f8ec0ff */
[----:B------:R-:W-:-:S03]  /*0470*/  UISETP.NE.AND UP1, UPT, UR9, URZ, UPT ;  /* 0x000000ff0900728c */ /* 0x000fc6000bf25270 */
[----:B------:R-:W-:Y:S08]  /*0480*/  BRA.U !UP0, `(.L_x_3) ;  /* 0x00000001083c7547 */ /* 0x000ff0000b800000 */
[----:B------:R-:W-:Y:S02]  /*0490*/  ULEA UR7, UR4, UR5, 0x2 ;  /* 0x0000000504077291 */ /* 0x000fe4000f8e10ff */
[----:B------:R-:W-:Y:S02]  /*04a0*/  ULEA UR8, UR4, UR6, 0x2 ;  /* 0x0000000604087291 */ /* 0x000fe4000f8e10ff */
[----:B------:R-:W-:-:S05]  /*04b0*/  UIADD3 UR4, UPT, UPT, UR4, 0x8, URZ ;  /* 0x0000000804047890 */ /* 0x000fca000fffe0ff */
[----:B------:R-:W-:Y:S04]  /*04c0*/  LDS.128 R12, [UR7] ;  /* 0x00000007ff0c7984 */ /* 0x000fe80008000c00 */
[----:B------:R-:W1:Y:S04]  /*04d0*/  LDS.128 R16, [UR8] ;  /* 0x00000008ff107984 */ /* 0x000e680008000c00 */
[----:B0-----:R-:W-:Y:S04]  /*04e0*/  LDS.128 R4, [UR7+0x10] ;  /* 0x00001007ff047984 */ /* 0x001fe80008000c00 */
[----:B------:R-:W0:Y:S01]  /*04f0*/  LDS.128 R8, [UR8+0x10] ;  /* 0x00001008ff087984 */ /* 0x000e220008000c00 */
[----:B-1----:R-:W-:-:S04]  /*0500*/  FFMA R12, R12, R16, R3 ;  /* 0x000000100c0c7223 */ /* 0x002fc80000000003 */
[----:B------:R-:W-:-:S04]  /*0510*/  FFMA R13, R13, R17, R12 ;  /* 0x000000110d0d7223 */ /* 0x000fc8000000000c */
[----:B------:R-:W-:-:S04]  /*0520*/  FFMA R14, R14, R18, R13 ;  /* 0x000000120e0e7223 */ /* 0x000fc8000000000d */
[----:B------:R-:W-:-:S04]  /*0530*/  FFMA R15, R15, R19, R14 ;  /* 0x000000130f0f7223 */ /* 0x000fc8000000000e */
[----:B0-----:R-:W-:-:S04]  /*0540*/  FFMA R4, R4, R8, R15 ;  /* 0x0000000804047223 */ /* 0x001fc8000000000f */
[----:B------:R-:W-:-:S04]  /*0550*/  FFMA R5, R5, R9, R4 ;  /* 0x0000000905057223 */ /* 0x000fc80000000004 */
[----:B------:R-:W-:-:S04]  /*0560*/  FFMA R6, R6, R10, R5 ;  /* 0x0000000a06067223 */ /* 0x000fc80000000005 */
[----:B------:R-:W-:-:S07]  /*0570*/  FFMA R3, R7, R11, R6 ;  /* 0x0000000b07037223 */ /* 0x000fce0000000006 */
.L_x_3:
        /* <DEDUP_REMOVED lines=8> */
[----:B0-----:R-:W-:Y:S04]  /*0600*/  LDS.128 R4, [UR8] ;  /* 0x00000008ff047984 */ /* 0x001fe80008000c00 */
[----:B------:R-:W0:Y:S02]  /*0610*/  LDS.128 R8, [UR9] ;  /* 0x00000009ff087984 */ /* 0x000e240008000c00 */
[----:B0-----:R-:W-:-:S04]  /*0620*/  FFMA R4, R4, R8, R3 ;  /* 0x0000000804047223 */ /* 0x001fc80000000003 */
[----:B------:R-:W-:-:S04]  /*0630*/  FFMA R5, R5, R9, R4 ;  /* 0x0000000905057223 */ /* 0x000fc80000000004 */
[----:B------:R-:W-:-:S04]  /*0640*/  FFMA R6, R6, R10, R5 ;  /* 0x0000000a06067223 */ /* 0x000fc80000000005 */
[----:B------:R-:W-:-:S07]  /*0650*/  FFMA R3, R7, R11, R6 ;  /* 0x0000000b07037223 */ /* 0x000fce0000000006 */
.L_x_4:
[----:B------:R-:W-:Y:S05]  /*0660*/  BRA.U !UP1, `(.L_x_2) ;  /* 0x00000001092c7547 */ /* 0x000fea000b800000 */
[----:B------:R-:W-:Y:S02]  /*0670*/  ULEA UR8, UR4, UR6, 0x2 ;  /* 0x0000000604087291 */ /* 0x000fe4000f8e10ff */
[----:B------:R-:W-:Y:S02]  /*0680*/  ULEA UR4, UR4, UR5, 0x2 ;  /* 0x0000000504047291 */ /* 0x000fe4000f8e10ff */
[----:B------:R-:W-:-:S12]  /*0690*/  UIADD3 UR7, UPT, UPT, -UR7, URZ, URZ ;  /* 0x000000ff07077290 */ /* 0x000fd8000fffe1ff */
.L_x_5:
[----:B0-----:R-:W-:Y:S01]  /*06a0*/  LDS R2, [UR4] ;  /* 0x00000004ff027984 */ /* 0x001fe20008000800 */
[----:B------:R-:W-:Y:S02]  /*06b0*/  UIADD3 UR7, UPT, UPT, UR7, 0x1, URZ ;  /* 0x0000000107077890 */ /* 0x000fe4000fffe0ff */
[----:B------:R-:W-:Y:S01]  /*06c0*/  UIADD3 UR4, UPT, UPT, UR4, 0x4, URZ ;  /* 0x0000000404047890 */ /* 0x000fe2000fffe0ff */
[----:B------:R-:W0:Y:S01]  /*06d0*/  LDS R4, [UR8] ;  /* 0x00000008ff047984 */ /* 0x000e220008000800 */
[----:B------:R-:W-:Y:S02]  /*06e0*/  UISETP.NE.AND UP0, UPT, UR7, URZ, UPT ;  /* 0x000000ff0700728c */ /* 0x000fe4000bf05270 */
[----:B------:R-:W-:Y:S01]  /*06f0*/  UIADD3 UR8, UPT, UPT, UR8, 0x4, URZ ;  /* 0x0000000408087890 */ /* 0x000fe2000fffe0ff */
[----:B0-----:R-:W-:-:S06]  /*0700*/  FFMA R3, R2, R4, R3 ;  /* 0x0000000402037223 */ /* 0x001fcc0000000003 */
[----:B------:R-:W-:Y:S05]  /*0710*/  BRA.U UP0, `(.L_x_5) ;  /* 0xfffffffd00e07547 */ /* 0x000fea000b83ffff */
.L_x_2:
[----:B0-----:R-:W0:Y:S02]  /*0720*/  LDC.64 R4, c[0x0][0x390] ;  /* 0x0000e400ff047b82 */ /* 0x001e240000000a00 */
[----:B0-----:R-:W-:-:S05]  /*0730*/  IMAD.WIDE.U32 R4, R0, 0x4, R4 ;  /* 0x0000000400047825 */ /* 0x001fca00078e0004 */
[----:B------:R-:W-:Y:S01]  /*0740*/  STG.E desc[UR12][R4.64], R3 ;  /* 0x0000000304007986 */ /* 0x000fe2000c10190c */
[----:B------:R-:W-:Y:S05]  /*0750*/  EXIT ;  /* 0x000000000000794d */ /* 0x000fea0003800000 */
.L_x_6:
[----:B------:R-:W-:-:S00]  /*0760*/  BRA `(.L_x_6) ;  /* 0xfffffffc00fc7947 */ /* 0x000fc0000383ffff */
[----:B------:R-:W-:-:S00]  /*0770*/  NOP ;  /* 0x0000000000007918 */ /* 0x000fc00000000000 */
        /* <DEDUP_REMOVED lines=8> */
.L_x_7:


//--------------------- .nv.shared._Z8scalMultPKfS0_Pfi --------------------------
	.section	.nv.shared._Z8scalMultPKfS0_Pfi,"aw",@nobits
	.sectionflags	@""
	.align	4
.nv.shared._Z8scalMultPKfS0_Pfi:
	.zero		3072


//--------------------- .nv.shared.reserved.0     --------------------------
	.section	.nv.shared.reserved.0,"aw",@nobits
	.weak		__nv_reservedSMEM_offset_0_alias
	.size		__nv_reservedSMEM_offset_0_alias, 0, 64
	.other		__nv_reservedSMEM_offset_0_alias,@"STO_CUDA_RESERVED_SHARED STV_DEFAULT"
__nv_reservedSMEM_offset_0_alias:
	.zero		0
	.zero		64


//--------------------- .nv.constant0._Z8scalMultPKfS0_Pfi --------------------------
	.section	.nv.constant0._Z8scalMultPKfS0_Pfi,"a",@progbits
	.sectionflags	@""
	.align	4
.nv.constant0._Z8scalMultPKfS0_Pfi:
	.zero		924


//--------------------- SYMBOLS --------------------------

	.type		.nv.reservedSmem.offset0,@object
	.size		.nv.reservedSmem.offset0,0x4
	.type		.nv.reservedSmem.cap,@object
	.size		.nv.reservedSmem.cap,0x4
